//
// Generated by NVIDIA NVVM Compiler
//
// Compiler Build ID: CL-36424714
// Cuda compilation tools, release 13.0, V13.0.88
// Based on NVVM 20.0.0
//

.version 9.0
.target sm_100
.address_size 64

	// .globl	_Z6derivsPKfPfS1_S1_
// _ZZ6derivsPKfPfS1_S1_E4tile has been demoted
// _ZZ6derivsPKfPfS1_S1_E6tile_x has been demoted

.visible .entry _Z6derivsPKfPfS1_S1_(
	.param .u64 .ptr .align 1 _Z6derivsPKfPfS1_S1__param_0,
	.param .u64 .ptr .align 1 _Z6derivsPKfPfS1_S1__param_1,
	.param .u64 .ptr .align 1 _Z6derivsPKfPfS1_S1__param_2,
	.param .u64 .ptr .align 1 _Z6derivsPKfPfS1_S1__param_3
)
{
	.reg .pred 	%p<3>;
	.reg .b32 	%r<17>;
	.reg .b32 	%f<14>;
	.reg .b64 	%rd<16>;
	// demoted variable
	.shared .align 4 .b8 _ZZ6derivsPKfPfS1_S1_E4tile[4096];
	// demoted variable
	.shared .align 4 .b8 _ZZ6derivsPKfPfS1_S1_E6tile_x[4096];
	ld.param.u64 	%rd4, [_Z6derivsPKfPfS1_S1__param_0];
	ld.param.u64 	%rd1, [_Z6derivsPKfPfS1_S1__param_1];
	ld.param.u64 	%rd2, [_Z6derivsPKfPfS1_S1__param_2];
	ld.param.u64 	%rd3, [_Z6derivsPKfPfS1_S1__param_3];
	cvta.to.global.u64 	%rd5, %rd4;
	mov.u32 	%r5, %tid.x;
	mov.u32 	%r1, %tid.y;
	shl.b32 	%r6, %r1, 5;
	add.s32 	%r7, %r6, %r5;
	mov.u32 	%r8, %ctaid.x;
	shl.b32 	%r9, %r8, 10;
	mov.u32 	%r10, %ctaid.y;
	mad.lo.s32 	%r11, %r10, 10240, %r9;
	add.s32 	%r2, %r11, %r7;
	mul.wide.s32 	%rd6, %r2, 4;
	add.s64 	%rd7, %rd5, %rd6;
	ld.global.f32 	%f1, [%rd7];
	shl.b32 	%r12, %r7, 2;
	mov.u32 	%r13, _ZZ6derivsPKfPfS1_S1_E4tile;
	add.s32 	%r3, %r13, %r12;
	st.shared.f32 	[%r3], %f1;
	bar.sync 	0;
	add.s32 	%r14, %r5, -1;
	setp.gt.u32 	%p1, %r14, 29;
	mov.u32 	%r15, _ZZ6derivsPKfPfS1_S1_E6tile_x;
	add.s32 	%r4, %r15, %r12;
	@%p1 bra 	$L__BB0_2;
	cvta.to.global.u64 	%rd8, %rd1;
	ld.shared.f32 	%f2, [%r3+4];
	ld.shared.f32 	%f3, [%r3+-4];
	sub.f32 	%f4, %f2, %f3;
	mul.f32 	%f5, %f4, 0f3F000000;
	st.shared.f32 	[%r4], %f5;
	add.s64 	%rd10, %rd8, %rd6;
	st.global.f32 	[%rd10], %f5;
$L__BB0_2:
	bar.sync 	0;
	add.s32 	%r16, %r1, -1;
	setp.gt.u32 	%p2, %r16, 29;
	@%p2 bra 	$L__BB0_4;
	ld.shared.f32 	%f6, [%r3+128];
	ld.shared.f32 	%f7, [%r3+-128];
	sub.f32 	%f8, %f6, %f7;
	mul.f32 	%f9, %f8, 0f3F000000;
	cvta.to.global.u64 	%rd11, %rd2;
	add.s64 	%rd13, %rd11, %rd6;
	st.global.f32 	[%rd13], %f9;
	ld.shared.f32 	%f10, [%r4+128];
	ld.shared.f32 	%f11, [%r4+-128];
	sub.f32 	%f12, %f10, %f11;
	mul.f32 	%f13, %f12, 0f3F000000;
	cvta.to.global.u64 	%rd14, %rd3;
	add.s64 	%rd15, %rd14, %rd6;
	st.global.f32 	[%rd15], %f13;
$L__BB0_4:
	ret;

}
	// .globl	_Z12derivs_naivePKfPfS1_S1_
.visible .entry _Z12derivs_naivePKfPfS1_S1_(
	.param .u64 .ptr .align 1 _Z12derivs_naivePKfPfS1_S1__param_0,
	.param .u64 .ptr .align 1 _Z12derivs_naivePKfPfS1_S1__param_1,
	.param .u64 .ptr .align 1 _Z12derivs_naivePKfPfS1_S1__param_2,
	.param .u64 .ptr .align 1 _Z12derivs_naivePKfPfS1_S1__param_3
)
{
	.reg .pred 	%p<2>;
	.reg .b32 	%r<13>;
	.reg .b32 	%f<17>;
	.reg .b64 	%rd<14>;

	ld.param.u64 	%rd1, [_Z12derivs_naivePKfPfS1_S1__param_0];
	ld.param.u64 	%rd2, [_Z12derivs_naivePKfPfS1_S1__param_1];
	ld.param.u64 	%rd3, [_Z12derivs_naivePKfPfS1_S1__param_2];
	ld.param.u64 	%rd4, [_Z12derivs_naivePKfPfS1_S1__param_3];
	mov.u32 	%r2, %tid.x;
	mov.u32 	%r3, %tid.y;
	shl.b32 	%r4, %r3, 5;
	add.s32 	%r5, %r4, %r2;
	mov.u32 	%r6, %ctaid.x;
	shl.b32 	%r7, %r6, 10;
	add.s32 	%r1, %r5, %r7;
	add.s32 	%r8, %r2, -1;
	add.s32 	%r9, %r3, -1;
	max.u32 	%r10, %r8, %r9;
	setp.gt.u32 	%p1, %r10, 29;
	@%p1 bra 	$L__BB1_2;
	cvta.to.global.u64 	%rd5, %rd1;
	cvta.to.global.u64 	%rd6, %rd2;
	cvta.to.global.u64 	%rd7, %rd3;
	cvta.to.global.u64 	%rd8, %rd4;
	mov.u32 	%r11, %ctaid.y;
	mad.lo.s32 	%r12, %r11, 10240, %r1;
	mul.wide.s32 	%rd9, %r12, 4;
	add.s64 	%rd10, %rd5, %rd9;
	ld.global.f32 	%f1, [%rd10+4];
	ld.global.f32 	%f2, [%rd10+-4];
	sub.f32 	%f3, %f1, %f2;
	mul.f32 	%f4, %f3, 0f3F000000;
	add.s64 	%rd11, %rd6, %rd9;
	st.global.f32 	[%rd11], %f4;
	ld.global.f32 	%f5, [%rd10+128];
	ld.global.f32 	%f6, [%rd10+-128];
	sub.f32 	%f7, %f5, %f6;
	mul.f32 	%f8, %f7, 0f3F000000;
	add.s64 	%rd12, %rd7, %rd9;
	st.global.f32 	[%rd12], %f8;
	ld.global.f32 	%f9, [%rd10+132];
	ld.global.f32 	%f10, [%rd10+124];
	sub.f32 	%f11, %f9, %f10;
	ld.global.f32 	%f12, [%rd10+-124];
	ld.global.f32 	%f13, [%rd10+-132];
	sub.f32 	%f14, %f12, %f13;
	sub.f32 	%f15, %f11, %f14;
	mul.f32 	%f16, %f15, 0f3E800000;
	add.s64 	%rd13, %rd8, %rd9;
	st.global.f32 	[%rd13], %f16;
$L__BB1_2:
	ret;

}


// ===== COMPILED SASS (sm_100) =====

	.target	sm_100

	.elftype	@"ET_EXEC"


//--------------------- .note.nv.tkinfo           --------------------------
	.section	.note.nv.tkinfo,"",@"SHT_NOTE"
	.sectionflags	@"SHF_NOTE_NV_TKINFO"
	.tkinfo
        /*0018*/ 	.word	0x00000002
        /*0030*/ 	.string	""
        /*0030*/ 	.string	"ptxas"
        /*0030*/ 	.string	"Cuda compilation tools, release 13.0, V13.0.88"
        /*0030*/ 	.string	"Build cuda_13.0.r13.0/compiler.36424714_0"
        /*0030*/ 	.string	"-arch sm_100 -m 64 "



//--------------------- .note.nv.cuinfo           --------------------------
	.section	.note.nv.cuinfo,"",@"SHT_NOTE"
	.sectionflags	@"SHF_NOTE_NV_CUINFO"
        /*0018*/ 	.short	0x0002
        /*001a*/ 	.short	0x0064
        /*001c*/ 	.short	0x0082
	.zero		2


//--------------------- .nv.info                  --------------------------
	.section	.nv.info,"",@"SHT_CUDA_INFO"
	.align	4


	//----- nvinfo : EIATTR_REGCOUNT
	.align		4
        /*0000*/ 	.byte	0x04, 0x2f
        /*0002*/ 	.short	(.L_1 - .L_0)
	.align		4
.L_0:
        /*0004*/ 	.word	index@(_Z6derivsPKfPfS1_S1_)
        /*0008*/ 	.word	0x0000000e


	//----- nvinfo : EIATTR_FRAME_SIZE
	.align		4
.L_1:
        /*000c*/ 	.byte	0x04, 0x11
        /*000e*/ 	.short	(.L_3 - .L_2)
	.align		4
.L_2:
        /*0010*/ 	.word	index@(_Z6derivsPKfPfS1_S1_)
        /*0014*/ 	.word	0x00000000


	//----- nvinfo : EIATTR_REGCOUNT
	.align		4
.L_3:
        /*0018*/ 	.byte	0x04, 0x2f
        /*001a*/ 	.short	(.L_5 - .L_4)
	.align		4
.L_4:
        /*001c*/ 	.word	index@(_Z12derivs_naivePKfPfS1_S1_)
        /*0020*/ 	.word	0x00000010


	//----- nvinfo : EIATTR_FRAME_SIZE
	.align		4
.L_5:
        /*0024*/ 	.byte	0x04, 0x11
        /*0026*/ 	.short	(.L_7 - .L_6)
	.align		4
.L_6:
        /*0028*/ 	.word	index@(_Z12derivs_naivePKfPfS1_S1_)
        /*002c*/ 	.word	0x00000000


	//----- nvinfo : EIATTR_MIN_STACK_SIZE
	.align		4
.L_7:
        /*0030*/ 	.byte	0x04, 0x12
        /*0032*/ 	.short	(.L_9 - .L_8)
	.align		4
.L_8:
        /*0034*/ 	.word	index@(_Z12derivs_naivePKfPfS1_S1_)
        /*0038*/ 	.word	0x00000000


	//----- nvinfo : EIATTR_MIN_STACK_SIZE
	.align		4
.L_9:
        /*003c*/ 	.byte	0x04, 0x12
        /*003e*/ 	.short	(.L_11 - .L_10)
	.align		4
.L_10:
        /*0040*/ 	.word	index@(_Z6derivsPKfPfS1_S1_)
        /*0044*/ 	.word	0x00000000
.L_11:


//--------------------- .nv.compat                --------------------------
	.section	.nv.compat,"",@"SHT_CUDA_COMPAT_INFO"
	.align	4
        /*0000*/ 	.byte	0x02, 0x09, 0x00, 0x00, 0x02, 0x02, 0x01, 0x00, 0x02, 0x05, 0x05, 0x00, 0x03, 0x07, 0x01, 0x01
        /*0010*/ 	.byte	0x02, 0x03, 0x00, 0x00, 0x02, 0x06, 0x01, 0x00, 0x04, 0x0b, 0x08, 0x00, 0x09, 0x00, 0x00, 0x00
        /*0020*/ 	.byte	0x00, 0x00, 0x00, 0x00


//--------------------- .nv.info._Z12derivs_naivePKfPfS1_S1_ --------------------------
	.section	.nv.info._Z12derivs_naivePKfPfS1_S1_,"",@"SHT_CUDA_INFO"
	.sectionflags	@""
	.align	4


	//----- nvinfo : EIATTR_CUDA_API_VERSION
	.align		4
        /*0000*/ 	.byte	0x04, 0x37
        /*0002*/ 	.short	(.L_13 - .L_12)
.L_12:
        /*0004*/ 	.word	0x00000082


	//----- nvinfo : EIATTR_KPARAM_INFO
	.align		4
.L_13:
        /*0008*/ 	.byte	0x04, 0x17
        /*000a*/ 	.short	(.L_15 - .L_14)
.L_14:
        /*000c*/ 	.word	0x00000000
        /*0010*/ 	.short	0x0003
        /*0012*/ 	.short	0x0018
        /*0014*/ 	.byte	0x00, 0xf5, 0x21, 0x00


	//----- nvinfo : EIATTR_KPARAM_INFO
	.align		4
.L_15:
        /*0018*/ 	.byte	0x04, 0x17
        /*001a*/ 	.short	(.L_17 - .L_16)
.L_16:
        /*001c*/ 	.word	0x00000000
        /*0020*/ 	.short	0x0002
        /*0022*/ 	.short	0x0010
        /*0024*/ 	.byte	0x00, 0xf5, 0x21, 0x00


	//----- nvinfo : EIATTR_KPARAM_INFO
	.align		4
.L_17:
        /*0028*/ 	.byte	0x04, 0x17
        /*002a*/ 	.short	(.L_19 - .L_18)
.L_18:
        /*002c*/ 	.word	0x00000000
        /*0030*/ 	.short	0x0001
        /*0032*/ 	.short	0x0008
        /*0034*/ 	.byte	0x00, 0xf5, 0x21, 0x00


	//----- nvinfo : EIATTR_KPARAM_INFO
	.align		4
.L_19:
        /*0038*/ 	.byte	0x04, 0x17
        /*003a*/ 	.short	(.L_21 - .L_20)
.L_20:
        /*003c*/ 	.word	0x00000000
        /*0040*/ 	.short	0x0000
        /*0042*/ 	.short	0x0000
        /*0044*/ 	.byte	0x00, 0xf5, 0x21, 0x00


	//----- nvinfo : EIATTR_SPARSE_MMA_MASK
	.align		4
.L_21:
        /*0048*/ 	.byte	0x03, 0x50
        /*004a*/ 	.short	0x0000


	//----- nvinfo : EIATTR_MAXREG_COUNT
	.align		4
        /*004c*/ 	.byte	0x03, 0x1b
        /*004e*/ 	.short	0x00ff


	//----- nvinfo : EIATTR_MERCURY_ISA_VERSION
	.align		4
        /*0050*/ 	.byte	0x03, 0x5f
        /*0052*/ 	.short	0x0101


	//----- nvinfo : EIATTR_VRC_CTA_INIT_COUNT
	.align		4
        /*0054*/ 	.byte	0x02, 0x4a
	.zero		1
	.zero		1


	//----- nvinfo : EIATTR_EXIT_INSTR_OFFSETS
	.align		4
        /*0058*/ 	.byte	0x04, 0x1c
        /*005a*/ 	.short	(.L_23 - .L_22)


	//   ....[0]....
.L_22:
        /*005c*/ 	.word	0x00000070


	//   ....[1]....
        /*0060*/ 	.word	0x00000280


	//----- nvinfo : EIATTR_CBANK_PARAM_SIZE
	.align		4
.L_23:
        /*0064*/ 	.byte	0x03, 0x19
        /*0066*/ 	.short	0x0020


	//----- nvinfo : EIATTR_PARAM_CBANK
	.align		4
        /*0068*/ 	.byte	0x04, 0x0a
        /*006a*/ 	.short	(.L_25 - .L_24)
	.align		4
.L_24:
        /*006c*/ 	.word	index@(.nv.constant0._Z12derivs_naivePKfPfS1_S1_)
        /*0070*/ 	.short	0x0380
        /*0072*/ 	.short	0x0020


	//----- nvinfo : EIATTR_SW_WAR
	.align		4
.L_25:
        /*0074*/ 	.byte	0x04, 0x36
        /*0076*/ 	.short	(.L_27 - .L_26)
.L_26:
        /*0078*/ 	.word	0x00000008
.L_27:


//--------------------- .nv.info._Z6derivsPKfPfS1_S1_ --------------------------
	.section	.nv.info._Z6derivsPKfPfS1_S1_,"",@"SHT_CUDA_INFO"
	.sectionflags	@""
	.align	4


	//----- nvinfo : EIATTR_CUDA_API_VERSION
	.align		4
        /*0000*/ 	.byte	0x04, 0x37
        /*0002*/ 	.short	(.L_29 - .L_28)
.L_28:
        /*0004*/ 	.word	0x00000082


	//----- nvinfo : EIATTR_KPARAM_INFO
	.align		4
.L_29:
        /*0008*/ 	.byte	0x04, 0x17
        /*000a*/ 	.short	(.L_31 - .L_30)
.L_30:
        /*000c*/ 	.word	0x00000000
        /*0010*/ 	.short	0x0003
        /*0012*/ 	.short	0x0018
        /*0014*/ 	.byte	0x00, 0xf5, 0x21, 0x00


	//----- nvinfo : EIATTR_KPARAM_INFO
	.align		4
.L_31:
        /*0018*/ 	.byte	0x04, 0x17
        /*001a*/ 	.short	(.L_33 - .L_32)
.L_32:
        /*001c*/ 	.word	0x00000000
        /*0020*/ 	.short	0x0002
        /*0022*/ 	.short	0x0010
        /*0024*/ 	.byte	0x00, 0xf5, 0x21, 0x00


	//----- nvinfo : EIATTR_KPARAM_INFO
	.align		4
.L_33:
        /*0028*/ 	.byte	0x04, 0x17
        /*002a*/ 	.short	(.L_35 - .L_34)
.L_34:
        /*002c*/ 	.word	0x00000000
        /*0030*/ 	.short	0x0001
        /*0032*/ 	.short	0x0008
        /*0034*/ 	.byte	0x00, 0xf5, 0x21, 0x00


	//----- nvinfo : EIATTR_KPARAM_INFO
	.align		4
.L_35:
        /*0038*/ 	.byte	0x04, 0x17
        /*003a*/ 	.short	(.L_37 - .L_36)
.L_36:
        /*003c*/ 	.word	0x00000000
        /*0040*/ 	.short	0x0000
        /*0042*/ 	.short	0x0000
        /*0044*/ 	.byte	0x00, 0xf5, 0x21, 0x00


	//----- nvinfo : EIATTR_SPARSE_MMA_MASK
	.align		4
.L_37:
        /*0048*/ 	.byte	0x03, 0x50
        /*004a*/ 	.short	0x0000


	//----- nvinfo : EIATTR_MAXREG_COUNT
	.align		4
        /*004c*/ 	.byte	0x03, 0x1b
        /*004e*/ 	.short	0x00ff


	//----- nvinfo : EIATTR_NUM_BARRIERS
	.align		4
        /*0050*/ 	.byte	0x02, 0x4c
        /*0052*/ 	.byte	0x01
	.zero		1


	//----- nvinfo : EIATTR_MERCURY_ISA_VERSION
	.align		4
        /*0054*/ 	.byte	0x03, 0x5f
        /*0056*/ 	.short	0x0101


	//----- nvinfo : EIATTR_VRC_CTA_INIT_COUNT
	.align		4
        /*0058*/ 	.byte	0x02, 0x4a
	.zero		1
	.zero		1


	//----- nvinfo : EIATTR_EXIT_INSTR_OFFSETS
	.align		4
        /*005c*/ 	.byte	0x04, 0x1c
        /*005e*/ 	.short	(.L_39 - .L_38)


	//   ....[0]....
.L_38:
        /*0060*/ 	.word	0x00000220


	//   ....[1]....
        /*0064*/ 	.word	0x00000310


	//----- nvinfo : EIATTR_CBANK_PARAM_SIZE
	.align		4
.L_39:
        /*0068*/ 	.byte	0x03, 0x19
        /*006a*/ 	.short	0x0020


	//----- nvinfo : EIATTR_PARAM_CBANK
	.align		4
        /*006c*/ 	.byte	0x04, 0x0a
        /*006e*/ 	.short	(.L_41 - .L_40)
	.align		4
.L_40:
        /*0070*/ 	.word	index@(.nv.constant0._Z6derivsPKfPfS1_S1_)
        /*0074*/ 	.short	0x0380
        /*0076*/ 	.short	0x0020


	//----- nvinfo : EIATTR_SW_WAR
	.align		4
.L_41:
        /*0078*/ 	.byte	0x04, 0x36
        /*007a*/ 	.short	(.L_43 - .L_42)
.L_42:
        /*007c*/ 	.word	0x00000008
.L_43:


//--------------------- .nv.callgraph             --------------------------
	.section	.nv.callgraph,"",@"SHT_CUDA_CALLGRAPH"
	.align	4
	.sectionentsize	8
	.align		4
        /*0000*/ 	.word	0x00000000
	.align		4
        /*0004*/ 	.word	0xffffffff
	.align		4
        /*0008*/ 	.word	0x00000000
	.align		4
        /*000c*/ 	.word	0xfffffffe
	.align		4
        /*0010*/ 	.word	0x00000000
	.align		4
        /*0014*/ 	.word	0xfffffffd
	.align		4
        /*0018*/ 	.word	0x00000000
	.align		4
        /*001c*/ 	.word	0xfffffffc


//--------------------- .text._Z12derivs_naivePKfPfS1_S1_ --------------------------
	.section	.text._Z12derivs_naivePKfPfS1_S1_,"ax",@progbits
	.align	128
        .global         _Z12derivs_naivePKfPfS1_S1_
        .type           _Z12derivs_naivePKfPfS1_S1_,@function
        .size           _Z12derivs_naivePKfPfS1_S1_,(.L_x_2 - _Z12derivs_naivePKfPfS1_S1_)
        .other          _Z12derivs_naivePKfPfS1_S1_,@"STO_CUDA_ENTRY STV_DEFAULT"
_Z12derivs_naivePKfPfS1_S1_:
.text._Z12derivs_naivePKfPfS1_S1_:
[----:B------:R-:W-:Y:S01]  /*0000*/  LDC R1, c[0x0][0x37c] ;  /* 0x0000df00ff017b82 */ /* 0x000fe20000000800 */
[----:B------:R-:W0:Y:S01]  /*0010*/  S2R R4, SR_TID.Y ;  /* 0x0000000000047919 */ /* 0x000e220000002200 */
[----:B------:R-:W1:Y:S01]  /*0020*/  S2R R5, SR_TID.X ;  /* 0x0000000000057919 */ /* 0x000e620000002100 */
[----:B------:R-:W2:Y:S01]  /*0030*/  S2R R7, SR_CTAID.X ;  /* 0x0000000000077919 */ /* 0x000ea20000002500 */
[----:B0-----:R-:W-:-:S04]  /*0040*/  IADD3 R0, PT, PT, R4, -0x1, RZ ;  /* 0xffffffff04007810 */ /* 0x001fc80007ffe0ff */
[----:B-1----:R-:W-:-:S04]  /*0050*/  VIADDMNMX.U32 R0, R5, 0xffffffff, R0, !PT ;  /* 0xffffffff05007846 */ /* 0x002fc80007800000 */
[----:B------:R-:W-:-:S13]  /*0060*/  ISETP.GT.U32.AND P0, PT, R0, 0x1d, PT ;  /* 0x0000001d0000780c */ /* 0x000fda0003f04070 */
[----:B--2---:R-:W-:Y:S05]  /*0070*/  @P0 EXIT ;  /* 0x000000000000094d */ /* 0x004fea0003800000 */
[----:B------:R-:W0:Y:S01]  /*0080*/  S2R R9, SR_CTAID.Y ;  /* 0x0000000000097919 */ /* 0x000e220000002600 */
[----:B------:R-:W1:Y:S01]  /*0090*/  LDC.64 R2, c[0x0][0x380] ;  /* 0x0000e000ff027b82 */ /* 0x000e620000000a00 */
[----:B------:R-:W-:Y:S01]  /*00a0*/  LEA R0, R4, R5, 0x5 ;  /* 0x0000000504007211 */ /* 0x000fe200078e28ff */
[----:B------:R-:W2:Y:S03]  /*00b0*/  LDCU.64 UR4, c[0x0][0x358] ;  /* 0x00006b00ff0477ac */ /* 0x000ea60008000a00 */
[----:B------:R-:W-:-:S03]  /*00c0*/  LEA R0, R7, R0, 0xa ;  /* 0x0000000007007211 */ /* 0x000fc600078e50ff */
[----:B------:R-:W3:Y:S02]  /*00d0*/  LDC.64 R4, c[0x0][0x388] ;  /* 0x0000e200ff047b82 */ /* 0x000ee40000000a00 */
[----:B0-----:R-:W-:-:S04]  /*00e0*/  IMAD R0, R9, 0x2800, R0 ;  /* 0x0000280009007824 */ /* 0x001fc800078e0200 */
[----:B-1----:R-:W-:-:S05]  /*00f0*/  IMAD.WIDE R2, R0, 0x4, R2 ;  /* 0x0000000400027825 */ /* 0x002fca00078e0202 */
[----:B--2---:R-:W2:Y:S04]  /*0100*/  LDG.E R6, desc[UR4][R2.64+0x4] ;  /* 0x0000040402067981 */ /* 0x004ea8000c1e1900 */
[----:B------:R-:W2:Y:S01]  /*0110*/  LDG.E R7, desc[UR4][R2.64+-0x4] ;  /* 0xfffffc0402077981 */ /* 0x000ea2000c1e1900 */
[----:B---3--:R-:W-:-:S04]  /*0120*/  IMAD.WIDE R4, R0, 0x4, R4 ;  /* 0x0000000400047825 */ /* 0x008fc800078e0204 */
[----:B--2---:R-:W-:-:S04]  /*0130*/  FADD R6, R6, -R7 ;  /* 0x8000000706067221 */ /* 0x004fc80000000000 */
[----:B------:R-:W-:Y:S02]  /*0140*/  FMUL R9, R6, 0.5 ;  /* 0x3f00000006097820 */ /* 0x000fe40000400000 */
[----:B------:R-:W0:Y:S03]  /*0150*/  LDC.64 R6, c[0x0][0x390] ;  /* 0x0000e400ff067b82 */ /* 0x000e260000000a00 */
[----:B------:R1:W-:Y:S04]  /*0160*/  STG.E desc[UR4][R4.64], R9 ;  /* 0x0000000904007986 */ /* 0x0003e8000c101904 */
[----:B------:R-:W2:Y:S04]  /*0170*/  LDG.E R8, desc[UR4][R2.64+0x80] ;  /* 0x0000800402087981 */ /* 0x000ea8000c1e1900 */
[----:B------:R-:W2:Y:S01]  /*0180*/  LDG.E R11, desc[UR4][R2.64+-0x80] ;  /* 0xffff8004020b7981 */ /* 0x000ea2000c1e1900 */
[----:B-1----:R-:W1:Y:S01]  /*0190*/  LDC.64 R4, c[0x0][0x398] ;  /* 0x0000e600ff047b82 */ /* 0x002e620000000a00 */
[----:B0-----:R-:W-:-:S04]  /*01a0*/  IMAD.WIDE R6, R0, 0x4, R6 ;  /* 0x0000000400067825 */ /* 0x001fc800078e0206 */
[----:B--2---:R-:W-:-:S04]  /*01b0*/  FADD R8, R8, -R11 ;  /* 0x8000000b08087221 */ /* 0x004fc80000000000 */
[----:B------:R-:W-:-:S05]  /*01c0*/  FMUL R11, R8, 0.5 ;  /* 0x3f000000080b7820 */ /* 0x000fca0000400000 */
[----:B------:R-:W-:Y:S04]  /*01d0*/  STG.E desc[UR4][R6.64], R11 ;  /* 0x0000000b06007986 */ /* 0x000fe8000c101904 */
[----:B------:R-:W2:Y:S04]  /*01e0*/  LDG.E R8, desc[UR4][R2.64+0x84] ;  /* 0x0000840402087981 */ /* 0x000ea8000c1e1900 */
[----:B------:R-:W2:Y:S04]  /*01f0*/  LDG.E R13, desc[UR4][R2.64+0x7c] ;  /* 0x00007c04020d7981 */ /* 0x000ea8000c1e1900 */
[----:B------:R-:W3:Y:S04]  /*0200*/  LDG.E R10, desc[UR4][R2.64+-0x7c] ;  /* 0xffff8404020a7981 */ /* 0x000ee8000c1e1900 */
[----:B------:R-:W3:Y:S01]  /*0210*/  LDG.E R9, desc[UR4][R2.64+-0x84] ;  /* 0xffff7c0402097981 */ /* 0x000ee2000c1e1900 */
[----:B-1----:R-:W-:-:S04]  /*0220*/  IMAD.WIDE R4, R0, 0x4, R4 ;  /* 0x0000000400047825 */ /* 0x002fc800078e0204 */
[----:B--2---:R-:W-:Y:S01]  /*0230*/  FADD R8, R8, -R13 ;  /* 0x8000000d08087221 */ /* 0x004fe20000000000 */
[----:B---3--:R-:W-:-:S04]  /*0240*/  FADD R9, R10, -R9 ;  /* 0x800000090a097221 */ /* 0x008fc80000000000 */
[----:B------:R-:W-:-:S04]  /*0250*/  FADD R8, R8, -R9 ;  /* 0x8000000908087221 */ /* 0x000fc80000000000 */
[----:B------:R-:W-:-:S05]  /*0260*/  FMUL R9, R8, 0.25 ;  /* 0x3e80000008097820 */ /* 0x000fca0000400000 */
[----:B------:R-:W-:Y:S01]  /*0270*/  STG.E desc[UR4][R4.64], R9 ;  /* 0x0000000904007986 */ /* 0x000fe2000c101904 */
[----:B------:R-:W-:Y:S05]  /*0280*/  EXIT ;  /* 0x000000000000794d */ /* 0x000fea0003800000 */
.L_x_0:
[----:B------:R-:W-:-:S00]  /*0290*/  BRA `(.L_x_0) ;  /* 0xfffffffc00fc7947 */ /* 0x000fc0000383ffff */
[----:B------:R-:W-:-:S00]  /*02a0*/  NOP ;  /* 0x0000000000007918 */ /* 0x000fc00000000000 */
        /* <DEDUP_REMOVED lines=13> */
.L_x_2:


//--------------------- .text._Z6derivsPKfPfS1_S1_ --------------------------
	.section	.text._Z6derivsPKfPfS1_S1_,"ax",@progbits
	.align	128
        .global         _Z6derivsPKfPfS1_S1_
        .type           _Z6derivsPKfPfS1_S1_,@function
        .size           _Z6derivsPKfPfS1_S1_,(.L_x_3 - _Z6derivsPKfPfS1_S1_)
        .other          _Z6derivsPKfPfS1_S1_,@"STO_CUDA_ENTRY STV_DEFAULT"
_Z6derivsPKfPfS1_S1_:
.text._Z6derivsPKfPfS1_S1_:
[----:B------:R-:W-:Y:S01]  /*0000*/  LDC R1, c[0x0][0x37c] ;  /* 0x0000df00ff017b82 */ /* 0x000fe20000000800 */
[----:B------:R-:W0:Y:S07]  /*0010*/  S2R R0, SR_CTAID.X ;  /* 0x0000000000007919 */ /* 0x000e2e0000002500 */
[----:B------:R-:W1:Y:S01]  /*0020*/  LDC.64 R2, c[0x0][0x380] ;  /* 0x0000e000ff027b82 */ /* 0x000e620000000a00 */
[----:B------:R-:W2:Y:S01]  /*0030*/  LDCU.64 UR8, c[0x0][0x358] ;  /* 0x00006b00ff0877ac */ /* 0x000ea20008000a00 */
[----:B------:R-:W0:Y:S01]  /*0040*/  S2R R5, SR_CTAID.Y ;  /* 0x0000000000057919 */ /* 0x000e220000002600 */
[----:B------:R-:W3:Y:S01]  /*0050*/  S2R R6, SR_TID.X ;  /* 0x0000000000067919 */ /* 0x000ee20000002100 */
[----:B------:R-:W3:Y:S01]  /*0060*/  S2R R9, SR_TID.Y ;  /* 0x0000000000097919 */ /* 0x000ee20000002200 */
[----:B0-----:R-:W-:Y:S01]  /*0070*/  IMAD R5, R5, 0xa, R0 ;  /* 0x0000000a05057824 */ /* 0x001fe200078e0200 */
[----:B---3--:R-:W-:-:S04]  /*0080*/  LEA R4, R9, R6, 0x5 ;  /* 0x0000000609047211 */ /* 0x008fc800078e28ff */
[----:B------:R-:W-:-:S05]  /*0090*/  LEA R0, R5, R4, 0xa ;  /* 0x0000000405007211 */ /* 0x000fca00078e50ff */
[----:B-1----:R-:W-:-:S05]  /*00a0*/  IMAD.WIDE R2, R0, 0x4, R2 ;  /* 0x0000000400027825 */ /* 0x002fca00078e0202 */
[----:B--2---:R0:W2:Y:S01]  /*00b0*/  LDG.E R5, desc[UR8][R2.64] ;  /* 0x0000000802057981 */ /* 0x0040a2000c1e1900 */
[----:B------:R-:W1:Y:S01]  /*00c0*/  S2UR UR5, SR_CgaCtaId ;  /* 0x00000000000579c3 */ /* 0x000e620000008800 */
[----:B------:R-:W-:Y:S01]  /*00d0*/  UMOV UR4, 0x400 ;  /* 0x0000040000047882 */ /* 0x000fe20000000000 */
[----:B------:R-:W-:Y:S02]  /*00e0*/  IADD3 R6, PT, PT, R6, -0x1, RZ ;  /* 0xffffffff06067810 */ /* 0x000fe40007ffe0ff */
[----:B------:R-:W-:Y:S02]  /*00f0*/  IADD3 R9, PT, PT, R9, -0x1, RZ ;  /* 0xffffffff09097810 */ /* 0x000fe40007ffe0ff */
[----:B------:R-:W-:Y:S02]  /*0100*/  ISETP.GT.U32.AND P0, PT, R6, 0x1d, PT ;  /* 0x0000001d0600780c */ /* 0x000fe40003f04070 */
[----:B------:R-:W-:-:S11]  /*0110*/  ISETP.GT.U32.AND P1, PT, R9, 0x1d, PT ;  /* 0x0000001d0900780c */ /* 0x000fd60003f24070 */
[----:B0-----:R-:W0:Y:S01]  /*0120*/  @!P0 LDC.64 R2, c[0x0][0x388] ;  /* 0x0000e200ff028b82 */ /* 0x001e220000000a00 */
[----:B-1----:R-:W-:Y:S02]  /*0130*/  ULEA UR6, UR5, UR4, 0x18 ;  /* 0x0000000405067291 */ /* 0x002fe4000f8ec0ff */
[----:B------:R-:W-:-:S04]  /*0140*/  UIADD3 UR4, UPT, UPT, UR4, 0x1000, URZ ;  /* 0x0000100004047890 */ /* 0x000fc8000fffe0ff */
[----:B------:R-:W-:Y:S01]  /*0150*/  LEA R6, R4, UR6, 0x2 ;  /* 0x0000000604067c11 */ /* 0x000fe2000f8e10ff */
[----:B------:R-:W-:Y:S01]  /*0160*/  ULEA UR4, UR5, UR4, 0x18 ;  /* 0x0000000405047291 */ /* 0x000fe2000f8ec0ff */
[----:B0-----:R-:W-:-:S03]  /*0170*/  @!P0 IMAD.WIDE R2, R0, 0x4, R2 ;  /* 0x0000000400028825 */ /* 0x001fc600078e0202 */
[----:B--2---:R-:W-:Y:S01]  /*0180*/  STS [R6], R5 ;  /* 0x0000000506007388 */ /* 0x004fe20000000800 */
[----:B------:R-:W-:Y:S06]  /*0190*/  BAR.SYNC.DEFER_BLOCKING 0x0 ;  /* 0x0000000000007b1d */ /* 0x000fec0000010000 */
[----:B------:R-:W-:Y:S04]  /*01a0*/  @!P0 LDS R7, [R6+0x4] ;  /* 0x0000040006078984 */ /* 0x000fe80000000800 */
[----:B------:R-:W0:Y:S02]  /*01b0*/  @!P0 LDS R8, [R6+-0x4] ;  /* 0xfffffc0006088984 */ /* 0x000e240000000800 */
[----:B0-----:R-:W-:Y:S01]  /*01c0*/  @!P0 FADD R8, R7, -R8 ;  /* 0x8000000807088221 */ /* 0x001fe20000000000 */
[----:B------:R-:W-:-:S03]  /*01d0*/  LEA R7, R4, UR4, 0x2 ;  /* 0x0000000404077c11 */ /* 0x000fc6000f8e10ff */
[----:B------:R-:W-:-:S05]  /*01e0*/  @!P0 FMUL R8, R8, 0.5 ;  /* 0x3f00000008088820 */ /* 0x000fca0000400000 */
[----:B------:R0:W-:Y:S04]  /*01f0*/  @!P0 STS [R7], R8 ;  /* 0x0000000807008388 */ /* 0x0001e80000000800 */
[----:B------:R0:W-:Y:S01]  /*0200*/  @!P0 STG.E desc[UR8][R2.64], R8 ;  /* 0x0000000802008986 */ /* 0x0001e2000c101908 */
[----:B------:R-:W-:Y:S06]  /*0210*/  BAR.SYNC.DEFER_BLOCKING 0x0 ;  /* 0x0000000000007b1d */ /* 0x000fec0000010000 */
[----:B------:R-:W-:Y:S05]  /*0220*/  @P1 EXIT ;  /* 0x000000000000194d */ /* 0x000fea0003800000 */
[----:B0-----:R-:W-:Y:S01]  /*0230*/  LDS R8, [R6+0x80] ;  /* 0x0000800006087984 */ /* 0x001fe20000000800 */
[----:B------:R-:W0:Y:S03]  /*0240*/  LDC.64 R2, c[0x0][0x390] ;  /* 0x0000e400ff027b82 */ /* 0x000e260000000a00 */
[----:B------:R-:W1:Y:S04]  /*0250*/  LDS R9, [R6+-0x80] ;  /* 0xffff800006097984 */ /* 0x000e680000000800 */
[----:B------:R-:W-:Y:S01]  /*0260*/  LDS R10, [R7+0x80] ;  /* 0x00008000070a7984 */ /* 0x000fe20000000800 */
[----:B------:R-:W2:Y:S03]  /*0270*/  LDC.64 R4, c[0x0][0x398] ;  /* 0x0000e600ff047b82 */ /* 0x000ea60000000a00 */
[----:B------:R-:W3:Y:S01]  /*0280*/  LDS R11, [R7+-0x80] ;  /* 0xffff8000070b7984 */ /* 0x000ee20000000800 */
[----:B0-----:R-:W-:-:S04]  /*0290*/  IMAD.WIDE R2, R0, 0x4, R2 ;  /* 0x0000000400027825 */ /* 0x001fc800078e0202 */
[----:B--2---:R-:W-:-:S04]  /*02a0*/  IMAD.WIDE R4, R0, 0x4, R4 ;  /* 0x0000000400047825 */ /* 0x004fc800078e0204 */
[----:B-1----:R-:W-:-:S04]  /*02b0*/  FADD R8, R8, -R9 ;  /* 0x8000000908087221 */ /* 0x002fc80000000000 */
[----:B------:R-:W-:Y:S01]  /*02c0*/  FMUL R9, R8, 0.5 ;  /* 0x3f00000008097820 */ /* 0x000fe20000400000 */
[----:B---3--:R-:W-:-:S04]  /*02d0*/  FADD R10, R10, -R11 ;  /* 0x8000000b0a0a7221 */ /* 0x008fc80000000000 */
[----:B------:R-:W-:Y:S01]  /*02e0*/  STG.E desc[UR8][R2.64], R9 ;  /* 0x0000000902007986 */ /* 0x000fe2000c101908 */
[----:B------:R-:W-:-:S05]  /*02f0*/  FMUL R11, R10, 0.5 ;  /* 0x3f0000000a0b7820 */ /* 0x000fca0000400000 */
[----:B------:R-:W-:Y:S01]  /*0300*/  STG.E desc[UR8][R4.64], R11 ;  /* 0x0000000b04007986 */ /* 0x000fe2000c101908 */
[----:B------:R-:W-:Y:S05]  /*0310*/  EXIT ;  /* 0x000000000000794d */ /* 0x000fea0003800000 */
.L_x_1:
        /* <DEDUP_REMOVED lines=14> */
.L_x_3:


//--------------------- .nv.shared.reserved.0     --------------------------
	.section	.nv.shared.reserved.0,"aw",@nobits
	.weak		__nv_reservedSMEM_offset_0_alias
	.size		__nv_reservedSMEM_offset_0_alias, 0, 64
	.other		__nv_reservedSMEM_offset_0_alias,@"STO_CUDA_RESERVED_SHARED STV_DEFAULT"
__nv_reservedSMEM_offset_0_alias:
	.zero		0
	.zero		64


//--------------------- .nv.shared._Z6derivsPKfPfS1_S1_ --------------------------
	.section	.nv.shared._Z6derivsPKfPfS1_S1_,"aw",@nobits
	.sectionflags	@""
	.align	4
.nv.shared._Z6derivsPKfPfS1_S1_:
	.zero		9216


//--------------------- .nv.constant0._Z12derivs_naivePKfPfS1_S1_ --------------------------
	.section	.nv.constant0._Z12derivs_naivePKfPfS1_S1_,"a",@progbits
	.sectionflags	@""
	.align	4
.nv.constant0._Z12derivs_naivePKfPfS1_S1_:
	.zero		928


//--------------------- .nv.constant0._Z6derivsPKfPfS1_S1_ --------------------------
	.section	.nv.constant0._Z6derivsPKfPfS1_S1_,"a",@progbits
	.sectionflags	@""
	.align	4
.nv.constant0._Z6derivsPKfPfS1_S1_:
	.zero		928


//--------------------- SYMBOLS --------------------------

	.type		.nv.reservedSmem.offset0,@object
	.size		.nv.reservedSmem.offset0,0x4
	.type		.nv.reservedSmem.cap,@object
	.size		.nv.reservedSmem.cap,0x4
